	.headerflags	@"EF_CUDA_TEXMODE_UNIFIED EF_CUDA_64BIT_ADDRESS EF_CUDA_SM86 EF_CUDA_VIRTUAL_SM(EF_CUDA_SM86)"
	.elftype	@"ET_EXEC"


//--------------------- .nv.info                  --------------------------
	.section	.nv.info,"",@"SHT_CUDA_INFO"
	.align	4


	//----- nvinfo : EIATTR_REGCOUNT
	.align		4
        /*0000*/ 	.byte	0x04, 0x2f
        /*0002*/ 	.short	(.L_1 - .L_0)
	.align		4
.L_0:
        /*0004*/ 	.word	index@(triton_)
        /*0008*/ 	.word	0x00000015


	//----- nvinfo : EIATTR_MIN_STACK_SIZE
	.align		4
.L_1:
        /*000c*/ 	.byte	0x04, 0x12
        /*000e*/ 	.short	(.L_3 - .L_2)
	.align		4
.L_2:
        /*0010*/ 	.word	index@(triton_)
        /*0014*/ 	.word	0x00000000


	//----- nvinfo : EIATTR_FRAME_SIZE
	.align		4
.L_3:
        /*0018*/ 	.byte	0x04, 0x11
        /*001a*/ 	.short	(.L_5 - .L_4)
	.align		4
.L_4:
        /*001c*/ 	.word	index@(triton_)
        /*0020*/ 	.word	0x00000000


	//----- nvinfo : EIATTR_MIN_STACK_SIZE
	.align		4
.L_5:
        /*0024*/ 	.byte	0x04, 0x12
        /*0026*/ 	.short	(.L_7 - .L_6)
	.align		4
.L_6:
        /*0028*/ 	.word	index@(triton_)
        /*002c*/ 	.word	0x00000000
.L_7:


//--------------------- .nv.info.triton_          --------------------------
	.section	.nv.info.triton_,"",@"SHT_CUDA_INFO"
	.sectionflags	@""
	.align	4


	//----- nvinfo : EIATTR_CUDA_API_VERSION
	.align		4
        /*0000*/ 	.byte	0x04, 0x37
        /*0002*/ 	.short	(.L_9 - .L_8)
.L_8:
        /*0004*/ 	.word	0x0000007c


	//----- nvinfo : EIATTR_SW2861232_WAR
	.align		4
.L_9:
        /*0008*/ 	.byte	0x01, 0x35
	.zero		2


	//----- nvinfo : EIATTR_PARAM_CBANK
	.align		4
        /*000c*/ 	.byte	0x04, 0x0a
        /*000e*/ 	.short	(.L_11 - .L_10)
	.align		4
.L_10:
        /*0010*/ 	.word	index@(.nv.constant0.triton_)
        /*0014*/ 	.short	0x0160
        /*0016*/ 	.short	0x0040


	//----- nvinfo : EIATTR_CBANK_PARAM_SIZE
	.align		4
.L_11:
        /*0018*/ 	.byte	0x03, 0x19
        /*001a*/ 	.short	0x0040


	//----- nvinfo : EIATTR_KPARAM_INFO
	.align		4
        /*001c*/ 	.byte	0x04, 0x17
        /*001e*/ 	.short	(.L_13 - .L_12)
.L_12:
        /*0020*/ 	.word	0x00000000
        /*0024*/ 	.short	0x0007
        /*0026*/ 	.short	0x0038
        /*0028*/ 	.byte	0x00, 0xf4, 0x21, 0x00


	//----- nvinfo : EIATTR_KPARAM_INFO
	.align		4
.L_13:
        /*002c*/ 	.byte	0x04, 0x17
        /*002e*/ 	.short	(.L_15 - .L_14)
.L_14:
        /*0030*/ 	.word	0x00000000
        /*0034*/ 	.short	0x0006
        /*0036*/ 	.short	0x0030
        /*0038*/ 	.byte	0x00, 0xf0, 0x11, 0x00


	//----- nvinfo : EIATTR_KPARAM_INFO
	.align		4
.L_15:
        /*003c*/ 	.byte	0x04, 0x17
        /*003e*/ 	.short	(.L_17 - .L_16)
.L_16:
        /*0040*/ 	.word	0x00000000
        /*0044*/ 	.short	0x0005
        /*0046*/ 	.short	0x0028
        /*0048*/ 	.byte	0x00, 0xf4, 0x21, 0x00


	//----- nvinfo : EIATTR_KPARAM_INFO
	.align		4
.L_17:
        /*004c*/ 	.byte	0x04, 0x17
        /*004e*/ 	.short	(.L_19 - .L_18)
.L_18:
        /*0050*/ 	.word	0x00000000
        /*0054*/ 	.short	0x0004
        /*0056*/ 	.short	0x0020
        /*0058*/ 	.byte	0x00, 0xf4, 0x21, 0x00


	//----- nvinfo : EIATTR_KPARAM_INFO
	.align		4
.L_19:
        /*005c*/ 	.byte	0x04, 0x17
        /*005e*/ 	.short	(.L_21 - .L_20)
.L_20:
        /*0060*/ 	.word	0x00000000
        /*0064*/ 	.short	0x0003
        /*0066*/ 	.short	0x0018
        /*0068*/ 	.byte	0x00, 0xf4, 0x21, 0x00


	//----- nvinfo : EIATTR_KPARAM_INFO
	.align		4
.L_21:
        /*006c*/ 	.byte	0x04, 0x17
        /*006e*/ 	.short	(.L_23 - .L_22)
.L_22:
        /*0070*/ 	.word	0x00000000
        /*0074*/ 	.short	0x0002
        /*0076*/ 	.short	0x0010
        /*0078*/ 	.byte	0x00, 0xf4, 0x21, 0x00


	//----- nvinfo : EIATTR_KPARAM_INFO
	.align		4
.L_23:
        /*007c*/ 	.byte	0x04, 0x17
        /*007e*/ 	.short	(.L_25 - .L_24)
.L_24:
        /*0080*/ 	.word	0x00000000
        /*0084*/ 	.short	0x0001
        /*0086*/ 	.short	0x0008
        /*0088*/ 	.byte	0x00, 0xf4, 0x21, 0x00


	//----- nvinfo : EIATTR_KPARAM_INFO
	.align		4
.L_25:
        /*008c*/ 	.byte	0x04, 0x17
        /*008e*/ 	.short	(.L_27 - .L_26)
.L_26:
        /*0090*/ 	.word	0x00000000
        /*0094*/ 	.short	0x0000
        /*0096*/ 	.short	0x0000
        /*0098*/ 	.byte	0x00, 0xf4, 0x21, 0x00


	//----- nvinfo : EIATTR_MAXREG_COUNT
	.align		4
.L_27:
        /*009c*/ 	.byte	0x03, 0x1b
        /*009e*/ 	.short	0x00ff


	//----- nvinfo : EIATTR_EXIT_INSTR_OFFSETS
	.align		4
        /*00a0*/ 	.byte	0x04, 0x1c
        /*00a2*/ 	.short	(.L_29 - .L_28)


	//   ....[0]....
.L_28:
        /*00a4*/ 	.word	0x00000510


	//----- nvinfo : EIATTR_REQNTID
	.align		4
.L_29:
        /*00a8*/ 	.byte	0x04, 0x10
        /*00aa*/ 	.short	(.L_31 - .L_30)
.L_30:
        /*00ac*/ 	.word	0x00000100
        /*00b0*/ 	.word	0x00000001
        /*00b4*/ 	.word	0x00000001
.L_31:


//--------------------- .nv.callgraph             --------------------------
	.section	.nv.callgraph,"",@"SHT_CUDA_CALLGRAPH"
	.align	4
	.sectionentsize	8
	.align		4
        /*0000*/ 	.word	0x00000000
	.align		4
        /*0004*/ 	.word	0xffffffff
	.align		4
        /*0008*/ 	.word	0x00000000
	.align		4
        /*000c*/ 	.word	0xfffffffe
	.align		4
        /*0010*/ 	.word	0x00000000
	.align		4
        /*0014*/ 	.word	0xfffffffd
	.align		4
        /*0018*/ 	.word	0x00000000
	.align		4
        /*001c*/ 	.word	0xfffffffc


//--------------------- .nv.rel.action            --------------------------
	.section	.nv.rel.action,"",@"SHT_CUDA_RELOCINFO"
	.align	8
	.sectionentsize	8
        /*0000*/ 	.byte	0x73, 0x00, 0x00, 0x00, 0x00, 0x00, 0x00, 0x00, 0x00, 0x00, 0x00, 0x11, 0x25, 0x00, 0x05, 0x36


//--------------------- .nv.constant0.triton_     --------------------------
	.section	.nv.constant0.triton_,"a",@progbits
	.sectionflags	@""
	.align	4
.nv.constant0.triton_:
	.zero		416


//--------------------- .text.triton_             --------------------------
	.section	.text.triton_,"ax",@progbits
	.sectioninfo	@"SHI_REGISTERS=21"
	.align	128
        .global         triton_
        .type           triton_,@function
        .size           triton_,(.L_x_1 - triton_)
        .other          triton_,@"STO_CUDA_ENTRY STV_DEFAULT"
triton_:
.text.triton_:
[----:B------:R-:W-:Y:S02]  /*0000*/  IMAD.MOV.U32 R1, RZ, RZ, c[0x0][0x28] ;  /* 0x00000a00ff017624 */ /* 0x000fe400078e00ff */
[----:B------:R-:W0:Y:S01]  /*0010*/  S2R R0, SR_TID.X ;  /* 0x0000000000007919 */ /* 0x000e220000002100 */
[----:B------:R-:W-:-:S03]  /*0020*/  ULDC.64 UR4, c[0x0][0x118] ;  /* 0x0000460000047ab9 */ /* 0x000fc60000000a00 */
[----:B------:R-:W1:Y:S01]  /*0030*/  S2R R3, SR_CTAID.X ;  /* 0x0000000000037919 */ /* 0x000e620000002500 */
[----:B0-----:R-:W-:-:S05]  /*0040*/  IMAD.SHL.U32 R0, R0, 0x4, RZ ;  /* 0x0000000400007824 */ /* 0x001fca00078e00ff */
[----:B------:R-:W-:-:S05]  /*0050*/  LOP3.LUT R0, R0, 0x3fc, RZ, 0xc0, !PT ;  /* 0x000003fc00007812 */ /* 0x000fca00078ec0ff */
[----:B-1----:R-:W-:Y:S02]  /*0060*/  IMAD R3, R3, 0x400, R0 ;  /* 0x0000040003037824 */ /* 0x002fe400078e0200 */
[----:B------:R-:W-:Y:S02]  /*0070*/  IMAD.MOV.U32 R0, RZ, RZ, 0x2 ;  /* 0x00000002ff007424 */ /* 0x000fe400078e00ff */
[----:B------:R-:W-:-:S05]  /*0080*/  IMAD.HI R2, R3, 0x2aaaaaab, RZ ;  /* 0x2aaaaaab03027827 */ /* 0x000fca00078e02ff */
[----:B------:R-:W-:-:S04]  /*0090*/  SHF.R.U32.HI R5, RZ, 0x1f, R2 ;  /* 0x0000001fff057819 */ /* 0x000fc80000011602 */
[----:B------:R-:W-:-:S05]  /*00a0*/  LEA.HI.SX32 R7, R2, R5, 0x17 ;  /* 0x0000000502077211 */ /* 0x000fca00078fbaff */
[----:B------:R-:W-:-:S06]  /*00b0*/  IMAD.WIDE R12, R7, R0, c[0x0][0x168] ;  /* 0x00005a00070c7625 */ /* 0x000fcc00078e0200 */
[----:B------:R-:W2:Y:S01]  /*00c0*/  LDG.E.EL.U16 R12, [R12.64] ;  /* 0x000000040c0c7981 */ /* 0x000ea2000c2e1500 */
[----:B------:R-:W-:-:S06]  /*00d0*/  IMAD.WIDE R14, R7, R0, c[0x0][0x170] ;  /* 0x00005c00070e7625 */ /* 0x000fcc00078e0200 */
[----:B------:R0:W3:Y:S01]  /*00e0*/  LDG.E.EL.U16 R14, [R14.64] ;  /* 0x000000040e0e7981 */ /* 0x0000e2000c2e1500 */
[----:B------:R-:W-:Y:S01]  /*00f0*/  MOV R4, 0x4 ;  /* 0x0000000400047802 */ /* 0x000fe20000000f00 */
[----:B------:R-:W-:-:S04]  /*0100*/  IMAD R9, R7, -0xc00, R3 ;  /* 0xfffff40007097824 */ /* 0x000fc800078e0203 */
[----:B------:R-:W-:-:S04]  /*0110*/  IMAD.WIDE R4, R3, R4, c[0x0][0x160] ;  /* 0x0000580003047625 */ /* 0x000fc800078e0204 */
[CC--:B------:R-:W-:Y:S02]  /*0120*/  IMAD.WIDE R10, R9.reuse, R0.reuse, c[0x0][0x178] ;  /* 0x00005e00090a7625 */ /* 0x0c0fe400078e0200 */
[----:B------:R-:W4:Y:S02]  /*0130*/  LDG.E.128 R4, [R4.64] ;  /* 0x0000000404047981 */ /* 0x000f24000c1e1d00 */
[----:B------:R-:W-:Y:S02]  /*0140*/  IMAD.WIDE R8, R9, R0, c[0x0][0x180] ;  /* 0x0000600009087625 */ /* 0x000fe400078e0200 */
[----:B------:R-:W5:Y:S04]  /*0150*/  LDG.E.EL.64 R10, [R10.64] ;  /* 0x000000040a0a7981 */ /* 0x000f68000c2e1b00 */
[----:B------:R-:W4:Y:S01]  /*0160*/  LDG.E.EL.64 R8, [R8.64] ;  /* 0x0000000408087981 */ /* 0x000f22000c2e1b00 */
[----:B--2---:R-:W-:-:S05]  /*0170*/  IMAD.U32 R2, R12, 0x10000, RZ ;  /* 0x000100000c027824 */ /* 0x004fca00078e00ff */
[----:B------:R-:W-:-:S04]  /*0180*/  FSETP.GE.AND P0, PT, R2, RZ, PT ;  /* 0x000000ff0200720b */ /* 0x000fc80003f06000 */
[----:B------:R-:W-:Y:S02]  /*0190*/  SEL R13, R12, RZ, !P0 ;  /* 0x000000ff0c0d7207 */ /* 0x000fe40004000000 */
[----:B------:R-:W-:-:S03]  /*01a0*/  FSETP.GE.AND P0, PT, R2, RZ, PT ;  /* 0x000000ff0200720b */ /* 0x000fc60003f06000 */
[----:B0-----:R-:W-:Y:S01]  /*01b0*/  IMAD.U32 R15, R13, 0x10000, RZ ;  /* 0x000100000d0f7824 */ /* 0x001fe200078e00ff */
[----:B------:R-:W-:Y:S01]  /*01c0*/  SEL R12, R12, RZ, !P0 ;  /* 0x000000ff0c0c7207 */ /* 0x000fe20004000000 */
[----:B---3--:R-:W-:Y:S02]  /*01d0*/  IMAD.U32 R13, R14, 0x10000, RZ ;  /* 0x000100000e0d7824 */ /* 0x008fe400078e00ff */
[----:B------:R-:W-:Y:S01]  /*01e0*/  FADD R15, RZ, -R15 ;  /* 0x8000000fff0f7221 */ /* 0x000fe20000000000 */
[----:B------:R-:W-:Y:S02]  /*01f0*/  SHF.L.U32 R12, R12, 0x10, RZ ;  /* 0x000000100c0c7819 */ /* 0x000fe400000006ff */
[----:B------:R-:W-:Y:S02]  /*0200*/  FSETP.GTU.AND P2, PT, R13, RZ, PT ;  /* 0x000000ff0d00720b */ /* 0x000fe40003f4c000 */
[----:B------:R-:W-:Y:S01]  /*0210*/  FSETP.NAN.AND P1, PT, R15, R15, PT ;  /* 0x0000000f0f00720b */ /* 0x000fe20003f28000 */
[----:B------:R-:W-:Y:S01]  /*0220*/  FADD R12, RZ, -R12 ;  /* 0x8000000cff0c7221 */ /* 0x000fe20000000000 */
[----:B------:R-:W-:-:S02]  /*0230*/  SEL R2, R14, RZ, P2 ;  /* 0x000000ff0e027207 */ /* 0x000fc40001000000 */
[----:B------:R-:W-:Y:S01]  /*0240*/  FSETP.GTU.AND P0, PT, R13, RZ, PT ;  /* 0x000000ff0d00720b */ /* 0x000fe20003f0c000 */
[----:B----4-:R-:W-:Y:S01]  /*0250*/  IMAD.U32 R16, R9, 0x10000, RZ ;  /* 0x0001000009107824 */ /* 0x010fe200078e00ff */
[----:B------:R-:W-:Y:S01]  /*0260*/  I2FP.F32.S32 R4, R4 ;  /* 0x0000000400047245 */ /* 0x000fe20000201400 */
[----:B------:R-:W-:Y:S01]  /*0270*/  IMAD.U32 R2, R2, 0x10000, RZ ;  /* 0x0001000002027824 */ /* 0x000fe200078e00ff */
[----:B------:R-:W-:Y:S02]  /*0280*/  SEL R14, R14, RZ, P0 ;  /* 0x000000ff0e0e7207 */ /* 0x000fe40000000000 */
[----:B------:R-:W-:Y:S01]  /*0290*/  I2FP.F32.S32 R18, R7 ;  /* 0x0000000700127245 */ /* 0x000fe20000201400 */
[----:B------:R-:W-:Y:S01]  /*02a0*/  IMAD.U32 R7, R8, 0x10000, RZ ;  /* 0x0001000008077824 */ /* 0x000fe200078e00ff */
[----:B------:R-:W-:Y:S01]  /*02b0*/  FSETP.GT.AND P2, PT, R15, R2, PT ;  /* 0x000000020f00720b */ /* 0x000fe20003f44000 */
[----:B------:R-:W-:Y:S01]  /*02c0*/  IMAD.U32 R13, R14, 0x10000, RZ ;  /* 0x000100000e0d7824 */ /* 0x000fe200078e00ff */
[----:B------:R-:W-:-:S02]  /*02d0*/  PRMT R14, R9, 0x7632, R14 ;  /* 0x00007632090e7816 */ /* 0x000fc4000000000e */
[----:B------:R-:W-:Y:S02]  /*02e0*/  @!P1 FSEL R15, R15, R2, P2 ;  /* 0x000000020f0f9208 */ /* 0x000fe40001000000 */
[----:B------:R-:W-:Y:S01]  /*02f0*/  FSETP.NAN.AND P1, PT, R12, R12, PT ;  /* 0x0000000c0c00720b */ /* 0x000fe20003f28000 */
[----:B------:R-:W-:Y:S01]  /*0300*/  IMAD.U32 R9, R14, 0x10000, RZ ;  /* 0x000100000e097824 */ /* 0x000fe200078e00ff */
[----:B------:R-:W-:Y:S01]  /*0310*/  FSETP.GT.AND P2, PT, R12, R13, PT ;  /* 0x0000000d0c00720b */ /* 0x000fe20003f44000 */
[----:B------:R-:W-:Y:S01]  /*0320*/  FMUL R15, R15, 0.0078740157186985015869 ;  /* 0x3c0102040f0f7820 */ /* 0x000fe20000400000 */
[----:B------:R-:W-:Y:S02]  /*0330*/  I2FP.F32.S32 R2, R6 ;  /* 0x0000000600027245 */ /* 0x000fe40000201400 */
[----:B------:R-:W-:Y:S02]  /*0340*/  I2FP.F32.S32 R6, R5 ;  /* 0x0000000500067245 */ /* 0x000fe40000201400 */
[----:B------:R-:W-:-:S02]  /*0350*/  FSETP.GT.AND P0, PT, R15, 9.9999997473787516356e-06, PT ;  /* 0x3727c5ac0f00780b */ /* 0x000fc40003f04000 */
[C---:B-----5:R-:W-:Y:S02]  /*0360*/  PRMT R5, R11.reuse, 0x7632, R5 ;  /* 0x000076320b057816 */ /* 0x060fe40000000005 */
[----:B------:R-:W-:Y:S02]  /*0370*/  SHF.L.U32 R11, R11, 0x10, RZ ;  /* 0x000000100b0b7819 */ /* 0x000fe400000006ff */
[----:B------:R-:W-:Y:S02]  /*0380*/  @!P1 FSEL R12, R12, R13, P2 ;  /* 0x0000000d0c0c9208 */ /* 0x000fe40001000000 */
[----:B------:R-:W-:-:S03]  /*0390*/  FSETP.NAN.AND P1, PT, R15, R15, PT ;  /* 0x0000000f0f00720b */ /* 0x000fc60003f28000 */
[----:B------:R-:W-:Y:S02]  /*03a0*/  FMUL R13, R12, 0.0078740157186985015869 ;  /* 0x3c0102040c0d7820 */ /* 0x000fe40000400000 */
[----:B------:R-:W-:-:S03]  /*03b0*/  @!P0 FSEL R15, R15, 9.9999997473787516356e-06, P1 ;  /* 0x3727c5ac0f0f8808 */ /* 0x000fc60000800000 */
[C---:B------:R-:W-:Y:S02]  /*03c0*/  FSETP.GT.AND P0, PT, R13.reuse, 9.9999997473787516356e-06, PT ;  /* 0x3727c5ac0d00780b */ /* 0x040fe40003f04000 */
[----:B------:R-:W-:Y:S01]  /*03d0*/  FSETP.NAN.AND P1, PT, R13, R13, PT ;  /* 0x0000000d0d00720b */ /* 0x000fe20003f28000 */
[----:B------:R-:W-:Y:S01]  /*03e0*/  FMUL R12, R4, R15 ;  /* 0x0000000f040c7220 */ /* 0x000fe20000400000 */
[----:B------:R-:W-:Y:S01]  /*03f0*/  FMUL R15, R15, R2 ;  /* 0x000000020f0f7220 */ /* 0x000fe20000400000 */
[C---:B------:R-:W-:Y:S01]  /*0400*/  PRMT R2, R10.reuse, 0x7632, R2 ;  /* 0x000076320a027816 */ /* 0x040fe20000000002 */
[----:B------:R-:W-:Y:S01]  /*0410*/  IMAD.U32 R10, R10, 0x10000, RZ ;  /* 0x000100000a0a7824 */ /* 0x000fe200078e00ff */
[----:B------:R-:W-:Y:S02]  /*0420*/  PRMT R4, R8, 0x7632, R4 ;  /* 0x0000763208047816 */ /* 0x000fe40000000004 */
[----:B------:R-:W-:Y:S01]  /*0430*/  SHF.L.U32 R8, R5, 0x10, RZ ;  /* 0x0000001005087819 */ /* 0x000fe200000006ff */
[----:B------:R-:W-:Y:S01]  /*0440*/  IMAD.U32 R2, R2, 0x10000, RZ ;  /* 0x0001000002027824 */ /* 0x000fe200078e00ff */
[----:B------:R-:W-:Y:S01]  /*0450*/  FFMA R7, R10, R12, R7 ;  /* 0x0000000c0a077223 */ /* 0x000fe20000000007 */
[----:B------:R-:W-:Y:S01]  /*0460*/  IMAD.U32 R5, R4, 0x10000, RZ ;  /* 0x0001000004057824 */ /* 0x000fe200078e00ff */
[----:B------:R-:W-:-:S05]  /*0470*/  @!P0 FSEL R13, R13, 9.9999997473787516356e-06, P1 ;  /* 0x3727c5ac0d0d8808 */ /* 0x000fca0000800000 */
[----:B------:R-:W-:Y:S01]  /*0480*/  FMUL R6, R6, R13 ;  /* 0x0000000d06067220 */ /* 0x000fe20000400000 */
[----:B------:R-:W-:-:S03]  /*0490*/  FMUL R18, R13, R18 ;  /* 0x000000120d127220 */ /* 0x000fc60000400000 */
[----:B------:R-:W-:Y:S01]  /*04a0*/  FFMA R2, R2, R6, R5 ;  /* 0x0000000602027223 */ /* 0x000fe20000000005 */
[----:B------:R-:W-:Y:S01]  /*04b0*/  FFMA R5, R11, R15, R16 ;  /* 0x0000000f0b057223 */ /* 0x000fe20000000010 */
[----:B------:R-:W-:-:S03]  /*04c0*/  FFMA R8, R8, R18, R9 ;  /* 0x0000001208087223 */ /* 0x000fc60000000009 */
[----:B------:R-:W-:Y:S01]  /*04d0*/  F2FP.BF16.PACK_AB R4, R2, R7 ;  /* 0x000000070204723e */ /* 0x000fe200000010ff */
[----:B------:R-:W-:Y:S01]  /*04e0*/  IMAD.WIDE R2, R3, R0, c[0x0][0x188] ;  /* 0x0000620003027625 */ /* 0x000fe200078e0200 */
[----:B------:R-:W-:-:S05]  /*04f0*/  F2FP.BF16.PACK_AB R5, R8, R5 ;  /* 0x000000050805723e */ /* 0x000fca00000010ff */
[----:B------:R-:W-:Y:S01]  /*0500*/  STG.E.64 [R2.64], R4 ;  /* 0x0000000402007986 */ /* 0x000fe2000c101b04 */
[----:B------:R-:W-:Y:S05]  /*0510*/  EXIT ;  /* 0x000000000000794d */ /* 0x000fea0003800000 */
.L_x_0:
[----:B------:R-:W-:-:S00]  /*0520*/  BRA `(.L_x_0) ;  /* 0xfffffff000007947 */ /* 0x000fc0000383ffff */
[----:B------:R-:W-:-:S00]  /*0530*/  NOP ;  /* 0x0000000000007918 */ /* 0x000fc00000000000 */
        /* <DEDUP_REMOVED lines=12> */
.L_x_1:
